//
// Generated by NVIDIA NVVM Compiler
//
// Compiler Build ID: CL-36424714
// Cuda compilation tools, release 13.0, V13.0.88
// Based on NVVM 20.0.0
//

.version 9.0
.target sm_100
.address_size 64

	// .globl	_Z4kernPfff

.visible .entry _Z4kernPfff(
	.param .u64 .ptr .align 1 _Z4kernPfff_param_0,
	.param .f32 _Z4kernPfff_param_1,
	.param .f32 _Z4kernPfff_param_2
)
{
	.reg .b32 	%r<5>;
	.reg .b32 	%f<4>;
	.reg .b64 	%rd<5>;

	ld.param.u64 	%rd1, [_Z4kernPfff_param_0];
	ld.param.f32 	%f2, [_Z4kernPfff_param_1];
	ld.param.f32 	%f3, [_Z4kernPfff_param_2];
	cvta.to.global.u64 	%rd2, %rd1;
	mov.u32 	%r1, %ctaid.x;
	mov.u32 	%r2, %ntid.x;
	mov.u32 	%r3, %tid.x;
	mad.lo.s32 	%r4, %r1, %r2, %r3;
	// begin inline asm
	add.f32 %f1,%f2,%f3;
	// end inline asm
	mul.wide.u32 	%rd3, %r4, 4;
	add.s64 	%rd4, %rd2, %rd3;
	st.global.f32 	[%rd4], %f1;
	ret;

}


// ===== COMPILED SASS (sm_100) =====

	.target	sm_100

	.elftype	@"ET_EXEC"


//--------------------- .note.nv.tkinfo           --------------------------
	.section	.note.nv.tkinfo,"",@"SHT_NOTE"
	.sectionflags	@"SHF_NOTE_NV_TKINFO"
	.tkinfo
        /*0018*/ 	.word	0x00000002
        /*0030*/ 	.string	""
        /*0030*/ 	.string	"ptxas"
        /*0030*/ 	.string	"Cuda compilation tools, release 13.0, V13.0.88"
        /*0030*/ 	.string	"Build cuda_13.0.r13.0/compiler.36424714_0"
        /*0030*/ 	.string	"-arch sm_100 -m 64 "



//--------------------- .note.nv.cuinfo           --------------------------
	.section	.note.nv.cuinfo,"",@"SHT_NOTE"
	.sectionflags	@"SHF_NOTE_NV_CUINFO"
        /*0018*/ 	.short	0x0002
        /*001a*/ 	.short	0x0064
        /*001c*/ 	.short	0x0082
	.zero		2


//--------------------- .nv.info                  --------------------------
	.section	.nv.info,"",@"SHT_CUDA_INFO"
	.align	4


	//----- nvinfo : EIATTR_REGCOUNT
	.align		4
        /*0000*/ 	.byte	0x04, 0x2f
        /*0002*/ 	.short	(.L_1 - .L_0)
	.align		4
.L_0:
        /*0004*/ 	.word	index@(_Z4kernPfff)
        /*0008*/ 	.word	0x0000000a


	//----- nvinfo : EIATTR_FRAME_SIZE
	.align		4
.L_1:
        /*000c*/ 	.byte	0x04, 0x11
        /*000e*/ 	.short	(.L_3 - .L_2)
	.align		4
.L_2:
        /*0010*/ 	.word	index@(_Z4kernPfff)
        /*0014*/ 	.word	0x00000000


	//----- nvinfo : EIATTR_MIN_STACK_SIZE
	.align		4
.L_3:
        /*0018*/ 	.byte	0x04, 0x12
        /*001a*/ 	.short	(.L_5 - .L_4)
	.align		4
.L_4:
        /*001c*/ 	.word	index@(_Z4kernPfff)
        /*0020*/ 	.word	0x00000000
.L_5:


//--------------------- .nv.compat                --------------------------
	.section	.nv.compat,"",@"SHT_CUDA_COMPAT_INFO"
	.align	4
        /*0000*/ 	.byte	0x02, 0x09, 0x00, 0x00, 0x02, 0x02, 0x01, 0x00, 0x02, 0x05, 0x05, 0x00, 0x03, 0x07, 0x01, 0x01
        /*0010*/ 	.byte	0x02, 0x03, 0x00, 0x00, 0x02, 0x06, 0x01, 0x00, 0x04, 0x0b, 0x08, 0x00, 0x09, 0x00, 0x00, 0x00
        /*0020*/ 	.byte	0x00, 0x00, 0x00, 0x00


//--------------------- .nv.info._Z4kernPfff      --------------------------
	.section	.nv.info._Z4kernPfff,"",@"SHT_CUDA_INFO"
	.sectionflags	@""
	.align	4


	//----- nvinfo : EIATTR_CUDA_API_VERSION
	.align		4
        /*0000*/ 	.byte	0x04, 0x37
        /*0002*/ 	.short	(.L_7 - .L_6)
.L_6:
        /*0004*/ 	.word	0x00000082


	//----- nvinfo : EIATTR_KPARAM_INFO
	.align		4
.L_7:
        /*0008*/ 	.byte	0x04, 0x17
        /*000a*/ 	.short	(.L_9 - .L_8)
.L_8:
        /*000c*/ 	.word	0x00000000
        /*0010*/ 	.short	0x0002
        /*0012*/ 	.short	0x000c
        /*0014*/ 	.byte	0x00, 0xf0, 0x11, 0x00


	//----- nvinfo : EIATTR_KPARAM_INFO
	.align		4
.L_9:
        /*0018*/ 	.byte	0x04, 0x17
        /*001a*/ 	.short	(.L_11 - .L_10)
.L_10:
        /*001c*/ 	.word	0x00000000
        /*0020*/ 	.short	0x0001
        /*0022*/ 	.short	0x0008
        /*0024*/ 	.byte	0x00, 0xf0, 0x11, 0x00


	//----- nvinfo : EIATTR_KPARAM_INFO
	.align		4
.L_11:
        /*0028*/ 	.byte	0x04, 0x17
        /*002a*/ 	.short	(.L_13 - .L_12)
.L_12:
        /*002c*/ 	.word	0x00000000
        /*0030*/ 	.short	0x0000
        /*0032*/ 	.short	0x0000
        /*0034*/ 	.byte	0x00, 0xf5, 0x21, 0x00


	//----- nvinfo : EIATTR_SPARSE_MMA_MASK
	.align		4
.L_13:
        /*0038*/ 	.byte	0x03, 0x50
        /*003a*/ 	.short	0x0000


	//----- nvinfo : EIATTR_MAXREG_COUNT
	.align		4
        /*003c*/ 	.byte	0x03, 0x1b
        /*003e*/ 	.short	0x00ff


	//----- nvinfo : EIATTR_MERCURY_ISA_VERSION
	.align		4
        /*0040*/ 	.byte	0x03, 0x5f
        /*0042*/ 	.short	0x0101


	//----- nvinfo : EIATTR_VRC_CTA_INIT_COUNT
	.align		4
        /*0044*/ 	.byte	0x02, 0x4a
	.zero		1
	.zero		1


	//----- nvinfo : EIATTR_EXIT_INSTR_OFFSETS
	.align		4
        /*0048*/ 	.byte	0x04, 0x1c
        /*004a*/ 	.short	(.L_15 - .L_14)


	//   ....[0]....
.L_14:
        /*004c*/ 	.word	0x000000b0


	//----- nvinfo : EIATTR_CBANK_PARAM_SIZE
	.align		4
.L_15:
        /*0050*/ 	.byte	0x03, 0x19
        /*0052*/ 	.short	0x0010


	//----- nvinfo : EIATTR_PARAM_CBANK
	.align		4
        /*0054*/ 	.byte	0x04, 0x0a
        /*0056*/ 	.short	(.L_17 - .L_16)
	.align		4
.L_16:
        /*0058*/ 	.word	index@(.nv.constant0._Z4kernPfff)
        /*005c*/ 	.short	0x0380
        /*005e*/ 	.short	0x0010


	//----- nvinfo : EIATTR_SW_WAR
	.align		4
.L_17:
        /*0060*/ 	.byte	0x04, 0x36
        /*0062*/ 	.short	(.L_19 - .L_18)
.L_18:
        /*0064*/ 	.word	0x00000008
.L_19:


//--------------------- .nv.callgraph             --------------------------
	.section	.nv.callgraph,"",@"SHT_CUDA_CALLGRAPH"
	.align	4
	.sectionentsize	8
	.align		4
        /*0000*/ 	.word	0x00000000
	.align		4
        /*0004*/ 	.word	0xffffffff
	.align		4
        /*0008*/ 	.word	0x00000000
	.align		4
        /*000c*/ 	.word	0xfffffffe
	.align		4
        /*0010*/ 	.word	0x00000000
	.align		4
        /*0014*/ 	.word	0xfffffffd
	.align		4
        /*0018*/ 	.word	0x00000000
	.align		4
        /*001c*/ 	.word	0xfffffffc


//--------------------- .text._Z4kernPfff         --------------------------
	.section	.text._Z4kernPfff,"ax",@progbits
	.align	128
        .global         _Z4kernPfff
        .type           _Z4kernPfff,@function
        .size           _Z4kernPfff,(.L_x_1 - _Z4kernPfff)
        .other          _Z4kernPfff,@"STO_CUDA_ENTRY STV_DEFAULT"
_Z4kernPfff:
.text._Z4kernPfff:
[----:B------:R-:W-:Y:S01]  /*0000*/  LDC R1, c[0x0][0x37c] ;  /* 0x0000df00ff017b82 */ /* 0x000fe20000000800 */
[----:B------:R-:W0:Y:S07]  /*0010*/  S2R R0, SR_TID.X ;  /* 0x0000000000007919 */ /* 0x000e2e0000002100 */
[----:B------:R-:W0:Y:S01]  /*0020*/  S2UR UR6, SR_CTAID.X ;  /* 0x00000000000679c3 */ /* 0x000e220000002500 */
[----:B------:R-:W1:Y:S07]  /*0030*/  LDCU.64 UR4, c[0x0][0x358] ;  /* 0x00006b00ff0477ac */ /* 0x000e6e0008000a00 */
[----:B------:R-:W0:Y:S08]  /*0040*/  LDC R5, c[0x0][0x360] ;  /* 0x0000d800ff057b82 */ /* 0x000e300000000800 */
[----:B------:R-:W2:Y:S08]  /*0050*/  LDC.64 R6, c[0x0][0x388] ;  /* 0x0000e200ff067b82 */ /* 0x000eb00000000a00 */
[----:B------:R-:W3:Y:S01]  /*0060*/  LDC.64 R2, c[0x0][0x380] ;  /* 0x0000e000ff027b82 */ /* 0x000ee20000000a00 */
[----:B0-----:R-:W-:-:S02]  /*0070*/  IMAD R5, R5, UR6, R0 ;  /* 0x0000000605057c24 */ /* 0x001fc4000f8e0200 */
[----:B--2---:R-:W-:Y:S02]  /*0080*/  FADD R7, R6, R7 ;  /* 0x0000000706077221 */ /* 0x004fe40000000000 */
[----:B---3--:R-:W-:-:S05]  /*0090*/  IMAD.WIDE.U32 R2, R5, 0x4, R2 ;  /* 0x0000000405027825 */ /* 0x008fca00078e0002 */
[----:B-1----:R-:W-:Y:S01]  /*00a0*/  STG.E desc[UR4][R2.64], R7 ;  /* 0x0000000702007986 */ /* 0x002fe2000c101904 */
[----:B------:R-:W-:Y:S05]  /*00b0*/  EXIT ;  /* 0x000000000000794d */ /* 0x000fea0003800000 */
.L_x_0:
[----:B------:R-:W-:-:S00]  /*00c0*/  BRA `(.L_x_0) ;  /* 0xfffffffc00fc7947 */ /* 0x000fc0000383ffff */
[----:B------:R-:W-:-:S00]  /*00d0*/  NOP ;  /* 0x0000000000007918 */ /* 0x000fc00000000000 */
        /* <DEDUP_REMOVED lines=10> */
.L_x_1:


//--------------------- .nv.shared.reserved.0     --------------------------
	.section	.nv.shared.reserved.0,"aw",@nobits
	.weak		__nv_reservedSMEM_offset_0_alias
	.size		__nv_reservedSMEM_offset_0_alias, 0, 64
	.other		__nv_reservedSMEM_offset_0_alias,@"STO_CUDA_RESERVED_SHARED STV_DEFAULT"
__nv_reservedSMEM_offset_0_alias:
	.zero		0
	.zero		64


//--------------------- .nv.constant0._Z4kernPfff --------------------------
	.section	.nv.constant0._Z4kernPfff,"a",@progbits
	.sectionflags	@""
	.align	4
.nv.constant0._Z4kernPfff:
	.zero		912


//--------------------- SYMBOLS --------------------------

	.type		.nv.reservedSmem.offset0,@object
	.size		.nv.reservedSmem.offset0,0x4
